//
// Generated by NVIDIA NVVM Compiler
//
// Compiler Build ID: CL-36424714
// Cuda compilation tools, release 13.0, V13.0.88
// Based on NVVM 20.0.0
//

.version 9.0
.target sm_100
.address_size 64

	// .globl	_Z21wmma_gemm_kernel_int8PaS_Piiii

.visible .entry _Z21wmma_gemm_kernel_int8PaS_Piiii(
	.param .u64 .ptr .align 1 _Z21wmma_gemm_kernel_int8PaS_Piiii_param_0,
	.param .u64 .ptr .align 1 _Z21wmma_gemm_kernel_int8PaS_Piiii_param_1,
	.param .u64 .ptr .align 1 _Z21wmma_gemm_kernel_int8PaS_Piiii_param_2,
	.param .u32 _Z21wmma_gemm_kernel_int8PaS_Piiii_param_3,
	.param .u32 _Z21wmma_gemm_kernel_int8PaS_Piiii_param_4,
	.param .u32 _Z21wmma_gemm_kernel_int8PaS_Piiii_param_5
)
{
	.reg .pred 	%p<9>;
	.reg .b32 	%r<209>;
	.reg .b64 	%rd<42>;

	ld.param.u64 	%rd7, [_Z21wmma_gemm_kernel_int8PaS_Piiii_param_0];
	ld.param.u64 	%rd8, [_Z21wmma_gemm_kernel_int8PaS_Piiii_param_1];
	ld.param.u32 	%r93, [_Z21wmma_gemm_kernel_int8PaS_Piiii_param_3];
	ld.param.u32 	%r94, [_Z21wmma_gemm_kernel_int8PaS_Piiii_param_4];
	ld.param.u32 	%r92, [_Z21wmma_gemm_kernel_int8PaS_Piiii_param_5];
	cvta.to.global.u64 	%rd1, %rd8;
	cvta.to.global.u64 	%rd2, %rd7;
	mov.u32 	%r95, %ctaid.x;
	mov.u32 	%r96, %ntid.x;
	mov.u32 	%r97, %tid.x;
	mad.lo.s32 	%r98, %r95, %r96, %r97;
	mov.u32 	%r99, %ctaid.y;
	mov.u32 	%r100, %ntid.y;
	mov.u32 	%r101, %tid.y;
	mad.lo.s32 	%r102, %r99, %r100, %r101;
	shr.u32 	%r104, %r98, 1;
	and.b32  	%r1, %r104, 2147483632;
	setp.ge.s32 	%p1, %r1, %r93;
	shl.b32 	%r2, %r102, 4;
	setp.ge.s32 	%p2, %r2, %r94;
	or.pred  	%p3, %p1, %p2;
	@%p3 bra 	$L__BB0_9;
	setp.gt.s32 	%p4, %r92, 0;
	mov.b32 	%r201, 0;
	mov.u32 	%r202, %r201;
	mov.u32 	%r203, %r201;
	mov.u32 	%r204, %r201;
	mov.u32 	%r205, %r201;
	mov.u32 	%r206, %r201;
	mov.u32 	%r207, %r201;
	mov.u32 	%r208, %r201;
	@%p4 bra 	$L__BB0_2;
	bra.uni 	$L__BB0_8;
$L__BB0_2:
	mul.lo.s32 	%r163, %r92, %r1;
	add.s32 	%r108, %r92, -1;
	shr.u32 	%r109, %r108, 4;
	add.s32 	%r4, %r109, 1;
	and.b32  	%r5, %r4, 3;
	setp.lt.u32 	%p5, %r92, 49;
	mov.b32 	%r201, 0;
	mov.u32 	%r202, %r201;
	mov.u32 	%r203, %r201;
	mov.u32 	%r204, %r201;
	mov.u32 	%r205, %r201;
	mov.u32 	%r206, %r201;
	mov.u32 	%r207, %r201;
	mov.u32 	%r208, %r201;
	mov.u32 	%r189, %r201;
	@%p5 bra 	$L__BB0_5;
	cvt.u64.u32 	%rd9, %r163;
	add.s64 	%rd10, %rd9, %rd2;
	add.s64 	%rd41, %rd10, 32;
	mul.lo.s32 	%r162, %r94, 48;
	shl.b32 	%r161, %r94, 5;
	shl.b32 	%r160, %r94, 4;
	and.b32  	%r111, %r4, 536870908;
	neg.s32 	%r158, %r111;
	mov.b32 	%r159, 0;
	cvt.u64.u32 	%rd14, %r2;
	mov.u32 	%r201, %r159;
	mov.u32 	%r202, %r159;
	mov.u32 	%r203, %r159;
	mov.u32 	%r204, %r159;
	mov.u32 	%r205, %r159;
	mov.u32 	%r206, %r159;
	mov.u32 	%r207, %r159;
	mov.u32 	%r208, %r159;
	mov.u32 	%r189, %r159;
$L__BB0_4:
	cvt.u64.u32 	%rd11, %r163;
	add.s64 	%rd12, %rd2, %rd11;
	cvt.s64.s32 	%rd13, %r159;
	add.s64 	%rd15, %rd13, %rd14;
	add.s64 	%rd16, %rd1, %rd15;
	wmma.load.a.sync.aligned.row.m16n16k16.global.s8 	{%r112, %r113}, [%rd12], %r92;
	wmma.load.b.sync.aligned.row.m16n16k16.global.s8 	{%r114, %r115}, [%rd16], %r94;
	wmma.mma.sync.aligned.row.row.m16n16k16.s32.s8.s8.s32 {%r116, %r117, %r118, %r119, %r120, %r121, %r122, %r123}, {%r112, %r113}, {%r114, %r115}, {%r208, %r207, %r206, %r205, %r204, %r203, %r202, %r201};
	add.s64 	%rd17, %rd41, -16;
	cvt.s64.s32 	%rd18, %r160;
	add.s64 	%rd19, %rd18, %rd14;
	add.s64 	%rd20, %rd1, %rd19;
	wmma.load.a.sync.aligned.row.m16n16k16.global.s8 	{%r124, %r125}, [%rd17], %r92;
	wmma.load.b.sync.aligned.row.m16n16k16.global.s8 	{%r126, %r127}, [%rd20], %r94;
	wmma.mma.sync.aligned.row.row.m16n16k16.s32.s8.s8.s32 {%r128, %r129, %r130, %r131, %r132, %r133, %r134, %r135}, {%r124, %r125}, {%r126, %r127}, {%r116, %r117, %r118, %r119, %r120, %r121, %r122, %r123};
	cvt.s64.s32 	%rd21, %r161;
	add.s64 	%rd22, %rd21, %rd14;
	add.s64 	%rd23, %rd1, %rd22;
	wmma.load.a.sync.aligned.row.m16n16k16.global.s8 	{%r136, %r137}, [%rd41], %r92;
	wmma.load.b.sync.aligned.row.m16n16k16.global.s8 	{%r138, %r139}, [%rd23], %r94;
	wmma.mma.sync.aligned.row.row.m16n16k16.s32.s8.s8.s32 {%r140, %r141, %r142, %r143, %r144, %r145, %r146, %r147}, {%r136, %r137}, {%r138, %r139}, {%r128, %r129, %r130, %r131, %r132, %r133, %r134, %r135};
	add.s64 	%rd24, %rd41, 16;
	cvt.s64.s32 	%rd25, %r162;
	add.s64 	%rd26, %rd25, %rd14;
	add.s64 	%rd27, %rd1, %rd26;
	wmma.load.a.sync.aligned.row.m16n16k16.global.s8 	{%r148, %r149}, [%rd24], %r92;
	wmma.load.b.sync.aligned.row.m16n16k16.global.s8 	{%r150, %r151}, [%rd27], %r94;
	wmma.mma.sync.aligned.row.row.m16n16k16.s32.s8.s8.s32 {%r208, %r207, %r206, %r205, %r204, %r203, %r202, %r201}, {%r148, %r149}, {%r150, %r151}, {%r140, %r141, %r142, %r143, %r144, %r145, %r146, %r147};
	add.s32 	%r189, %r189, 64;
	add.s64 	%rd41, %rd41, 64;
	add.s32 	%r163, %r163, 64;
	shl.b32 	%r152, %r94, 6;
	add.s32 	%r162, %r162, %r152;
	add.s32 	%r161, %r161, %r152;
	add.s32 	%r160, %r160, %r152;
	add.s32 	%r159, %r159, %r152;
	add.s32 	%r158, %r158, 4;
	setp.ne.s32 	%p6, %r158, 0;
	@%p6 bra 	$L__BB0_4;
$L__BB0_5:
	setp.eq.s32 	%p7, %r5, 0;
	@%p7 bra 	$L__BB0_8;
	mul.lo.s32 	%r192, %r189, %r94;
	shl.b32 	%r58, %r94, 4;
	mad.lo.s32 	%r191, %r92, %r1, %r189;
	neg.s32 	%r190, %r5;
	cvt.u64.u32 	%rd31, %r2;
$L__BB0_7:
	.pragma "nounroll";
	cvt.u64.u32 	%rd28, %r191;
	add.s64 	%rd29, %rd2, %rd28;
	cvt.s64.s32 	%rd30, %r192;
	add.s64 	%rd32, %rd30, %rd31;
	add.s64 	%rd33, %rd1, %rd32;
	wmma.load.a.sync.aligned.row.m16n16k16.global.s8 	{%r153, %r154}, [%rd29], %r92;
	wmma.load.b.sync.aligned.row.m16n16k16.global.s8 	{%r155, %r156}, [%rd33], %r94;
	wmma.mma.sync.aligned.row.row.m16n16k16.s32.s8.s8.s32 {%r208, %r207, %r206, %r205, %r204, %r203, %r202, %r201}, {%r153, %r154}, {%r155, %r156}, {%r208, %r207, %r206, %r205, %r204, %r203, %r202, %r201};
	add.s32 	%r192, %r192, %r58;
	add.s32 	%r191, %r191, 16;
	add.s32 	%r190, %r190, 1;
	setp.ne.s32 	%p8, %r190, 0;
	@%p8 bra 	$L__BB0_7;
$L__BB0_8:
	ld.param.u64 	%rd40, [_Z21wmma_gemm_kernel_int8PaS_Piiii_param_2];
	mul.lo.s32 	%r157, %r94, %r1;
	cvt.u64.u32 	%rd34, %r157;
	cvt.u64.u32 	%rd35, %r2;
	add.s64 	%rd36, %rd34, %rd35;
	cvta.to.global.u64 	%rd37, %rd40;
	shl.b64 	%rd38, %rd36, 2;
	add.s64 	%rd39, %rd37, %rd38;
	wmma.store.d.sync.aligned.row.m16n16k16.global.s32 	[%rd39], {%r208, %r207, %r206, %r205, %r204, %r203, %r202, %r201}, %r94;
$L__BB0_9:
	ret;

}


// ===== COMPILED SASS (sm_100) =====

	.target	sm_100

	.elftype	@"ET_EXEC"


//--------------------- .note.nv.tkinfo           --------------------------
	.section	.note.nv.tkinfo,"",@"SHT_NOTE"
	.sectionflags	@"SHF_NOTE_NV_TKINFO"
	.tkinfo
        /*0018*/ 	.word	0x00000002
        /*0030*/ 	.string	""
        /*0030*/ 	.string	"ptxas"
        /*0030*/ 	.string	"Cuda compilation tools, release 13.0, V13.0.88"
        /*0030*/ 	.string	"Build cuda_13.0.r13.0/compiler.36424714_0"
        /*0030*/ 	.string	"-arch sm_100 -m 64 "



//--------------------- .note.nv.cuinfo           --------------------------
	.section	.note.nv.cuinfo,"",@"SHT_NOTE"
	.sectionflags	@"SHF_NOTE_NV_CUINFO"
        /*0018*/ 	.short	0x0002
        /*001a*/ 	.short	0x0064
        /*001c*/ 	.short	0x0082
	.zero		2


//--------------------- .nv.info                  --------------------------
	.section	.nv.info,"",@"SHT_CUDA_INFO"
	.align	4


	//----- nvinfo : EIATTR_REGCOUNT
	.align		4
        /*0000*/ 	.byte	0x04, 0x2f
        /*0002*/ 	.short	(.L_1 - .L_0)
	.align		4
.L_0:
        /*0004*/ 	.word	index@(_Z21wmma_gemm_kernel_int8PaS_Piiii)
        /*0008*/ 	.word	0x00000020


	//----- nvinfo : EIATTR_FRAME_SIZE
	.align		4
.L_1:
        /*000c*/ 	.byte	0x04, 0x11
        /*000e*/ 	.short	(.L_3 - .L_2)
	.align		4
.L_2:
        /*0010*/ 	.word	index@(_Z21wmma_gemm_kernel_int8PaS_Piiii)
        /*0014*/ 	.word	0x00000000


	//----- nvinfo : EIATTR_MIN_STACK_SIZE
	.align		4
.L_3:
        /*0018*/ 	.byte	0x04, 0x12
        /*001a*/ 	.short	(.L_5 - .L_4)
	.align		4
.L_4:
        /*001c*/ 	.word	index@(_Z21wmma_gemm_kernel_int8PaS_Piiii)
        /*0020*/ 	.word	0x00000000
.L_5:


//--------------------- .nv.compat                --------------------------
	.section	.nv.compat,"",@"SHT_CUDA_COMPAT_INFO"
	.align	4
        /*0000*/ 	.byte	0x02, 0x09, 0x00, 0x00, 0x02, 0x02, 0x01, 0x00, 0x02, 0x05, 0x05, 0x00, 0x03, 0x07, 0x01, 0x01
        /*0010*/ 	.byte	0x02, 0x03, 0x00, 0x00, 0x02, 0x06, 0x01, 0x00, 0x04, 0x0b, 0x08, 0x00, 0x01, 0x00, 0x00, 0x00
        /*0020*/ 	.byte	0x00, 0x00, 0x00, 0x00


//--------------------- .nv.info._Z21wmma_gemm_kernel_int8PaS_Piiii --------------------------
	.section	.nv.info._Z21wmma_gemm_kernel_int8PaS_Piiii,"",@"SHT_CUDA_INFO"
	.sectionflags	@""
	.align	4


	//----- nvinfo : EIATTR_CUDA_API_VERSION
	.align		4
        /*0000*/ 	.byte	0x04, 0x37
        /*0002*/ 	.short	(.L_7 - .L_6)
.L_6:
        /*0004*/ 	.word	0x00000082


	//----- nvinfo : EIATTR_KPARAM_INFO
	.align		4
.L_7:
        /*0008*/ 	.byte	0x04, 0x17
        /*000a*/ 	.short	(.L_9 - .L_8)
.L_8:
        /*000c*/ 	.word	0x00000000
        /*0010*/ 	.short	0x0005
        /*0012*/ 	.short	0x0020
        /*0014*/ 	.byte	0x00, 0xf0, 0x11, 0x00


	//----- nvinfo : EIATTR_KPARAM_INFO
	.align		4
.L_9:
        /*0018*/ 	.byte	0x04, 0x17
        /*001a*/ 	.short	(.L_11 - .L_10)
.L_10:
        /*001c*/ 	.word	0x00000000
        /*0020*/ 	.short	0x0004
        /*0022*/ 	.short	0x001c
        /*0024*/ 	.byte	0x00, 0xf0, 0x11, 0x00


	//----- nvinfo : EIATTR_KPARAM_INFO
	.align		4
.L_11:
        /*0028*/ 	.byte	0x04, 0x17
        /*002a*/ 	.short	(.L_13 - .L_12)
.L_12:
        /*002c*/ 	.word	0x00000000
        /*0030*/ 	.short	0x0003
        /*0032*/ 	.short	0x0018
        /*0034*/ 	.byte	0x00, 0xf0, 0x11, 0x00


	//----- nvinfo : EIATTR_KPARAM_INFO
	.align		4
.L_13:
        /*0038*/ 	.byte	0x04, 0x17
        /*003a*/ 	.short	(.L_15 - .L_14)
.L_14:
        /*003c*/ 	.word	0x00000000
        /*0040*/ 	.short	0x0002
        /*0042*/ 	.short	0x0010
        /*0044*/ 	.byte	0x00, 0xf5, 0x21, 0x00


	//----- nvinfo : EIATTR_KPARAM_INFO
	.align		4
.L_15:
        /*0048*/ 	.byte	0x04, 0x17
        /*004a*/ 	.short	(.L_17 - .L_16)
.L_16:
        /*004c*/ 	.word	0x00000000
        /*0050*/ 	.short	0x0001
        /*0052*/ 	.short	0x0008
        /*0054*/ 	.byte	0x00, 0xf5, 0x21, 0x00


	//----- nvinfo : EIATTR_KPARAM_INFO
	.align		4
.L_17:
        /*0058*/ 	.byte	0x04, 0x17
        /*005a*/ 	.short	(.L_19 - .L_18)
.L_18:
        /*005c*/ 	.word	0x00000000
        /*0060*/ 	.short	0x0000
        /*0062*/ 	.short	0x0000
        /*0064*/ 	.byte	0x00, 0xf5, 0x21, 0x00


	//----- nvinfo : EIATTR_SPARSE_MMA_MASK
	.align		4
.L_19:
        /*0068*/ 	.byte	0x03, 0x50
        /*006a*/ 	.short	0x0000


	//----- nvinfo : EIATTR_WMMA_USED
	.align		4
        /*006c*/ 	.byte	0x01, 0x2b
	.zero		2


	//----- nvinfo : EIATTR_MAXREG_COUNT
	.align		4
        /*0070*/ 	.byte	0x03, 0x1b
        /*0072*/ 	.short	0x00ff


	//----- nvinfo : EIATTR_MERCURY_ISA_VERSION
	.align		4
        /*0074*/ 	.byte	0x03, 0x5f
        /*0076*/ 	.short	0x0101


	//----- nvinfo : EIATTR_VRC_CTA_INIT_COUNT
	.align		4
        /*0078*/ 	.byte	0x02, 0x4a
	.zero		1
	.zero		1


	//----- nvinfo : EIATTR_EXIT_INSTR_OFFSETS
	.align		4
        /*007c*/ 	.byte	0x04, 0x1c
        /*007e*/ 	.short	(.L_21 - .L_20)


	//   ....[0]....
.L_20:
        /*0080*/ 	.word	0x000000f0


	//   ....[1]....
        /*0084*/ 	.word	0x00001210


	//----- nvinfo : EIATTR_CBANK_PARAM_SIZE
	.align		4
.L_21:
        /*0088*/ 	.byte	0x03, 0x19
        /*008a*/ 	.short	0x0024


	//----- nvinfo : EIATTR_PARAM_CBANK
	.align		4
        /*008c*/ 	.byte	0x04, 0x0a
        /*008e*/ 	.short	(.L_23 - .L_22)
	.align		4
.L_22:
        /*0090*/ 	.word	index@(.nv.constant0._Z21wmma_gemm_kernel_int8PaS_Piiii)
        /*0094*/ 	.short	0x0380
        /*0096*/ 	.short	0x0024


	//----- nvinfo : EIATTR_SW_WAR
	.align		4
.L_23:
        /*0098*/ 	.byte	0x04, 0x36
        /*009a*/ 	.short	(.L_25 - .L_24)
.L_24:
        /*009c*/ 	.word	0x00000008
.L_25:


//--------------------- .nv.callgraph             --------------------------
	.section	.nv.callgraph,"",@"SHT_CUDA_CALLGRAPH"
	.align	4
	.sectionentsize	8
	.align		4
        /*0000*/ 	.word	0x00000000
	.align		4
        /*0004*/ 	.word	0xffffffff
	.align		4
        /*0008*/ 	.word	0x00000000
	.align		4
        /*000c*/ 	.word	0xfffffffe
	.align		4
        /*0010*/ 	.word	0x00000000
	.align		4
        /*0014*/ 	.word	0xfffffffd
	.align		4
        /*0018*/ 	.word	0x00000000
	.align		4
        /*001c*/ 	.word	0xfffffffc


//--------------------- .text._Z21wmma_gemm_kernel_int8PaS_Piiii --------------------------
	.section	.text._Z21wmma_gemm_kernel_int8PaS_Piiii,"ax",@progbits
	.align	128
        .global         _Z21wmma_gemm_kernel_int8PaS_Piiii
        .type           _Z21wmma_gemm_kernel_int8PaS_Piiii,@function
        .size           _Z21wmma_gemm_kernel_int8PaS_Piiii,(.L_x_5 - _Z21wmma_gemm_kernel_int8PaS_Piiii)
        .other          _Z21wmma_gemm_kernel_int8PaS_Piiii,@"STO_CUDA_ENTRY STV_DEFAULT"
_Z21wmma_gemm_kernel_int8PaS_Piiii:
.text._Z21wmma_gemm_kernel_int8PaS_Piiii:
[----:B------:R-:W-:Y:S01]  /*0000*/  LDC R1, c[0x0][0x37c] ;  /* 0x0000df00ff017b82 */ /* 0x000fe20000000800 */
[----:B------:R-:W0:Y:S07]  /*0010*/  S2R R3, SR_TID.X ;  /* 0x0000000000037919 */ /* 0x000e2e0000002100 */
[----:B------:R-:W0:Y:S01]  /*0020*/  LDC R0, c[0x0][0x360] ;  /* 0x0000d800ff007b82 */ /* 0x000e220000000800 */
[----:B------:R-:W1:Y:S01]  /*0030*/  LDCU.64 UR14, c[0x0][0x398] ;  /* 0x00007300ff0e77ac */ /* 0x000e620008000a00 */
[----:B------:R-:W2:Y:S06]  /*0040*/  S2R R5, SR_TID.Y ;  /* 0x0000000000057919 */ /* 0x000eac0000002200 */
[----:B------:R-:W0:Y:S08]  /*0050*/  S2UR UR4, SR_CTAID.X ;  /* 0x00000000000479c3 */ /* 0x000e300000002500 */
[----:B------:R-:W2:Y:S08]  /*0060*/  S2UR UR5, SR_CTAID.Y ;  /* 0x00000000000579c3 */ /* 0x000eb00000002600 */
[----:B------:R-:W2:Y:S01]  /*0070*/  LDC R12, c[0x0][0x364] ;  /* 0x0000d900ff0c7b82 */ /* 0x000ea20000000800 */
[----:B0-----:R-:W-:-:S05]  /*0080*/  IMAD R0, R0, UR4, R3 ;  /* 0x0000000400007c24 */ /* 0x001fca000f8e0203 */
[----:B------:R-:W-:-:S04]  /*0090*/  SHF.R.U32.HI R0, RZ, 0x1, R0 ;  /* 0x00000001ff007819 */ /* 0x000fc80000011600 */
[----:B------:R-:W-:Y:S01]  /*00a0*/  LOP3.LUT R13, R0, 0x7ffffff0, RZ, 0xc0, !PT ;  /* 0x7ffffff0000d7812 */ /* 0x000fe200078ec0ff */
[----:B--2---:R-:W-:-:S04]  /*00b0*/  IMAD R12, R12, UR5, R5 ;  /* 0x000000050c0c7c24 */ /* 0x004fc8000f8e0205 */
[----:B------:R-:W-:-:S05]  /*00c0*/  IMAD.SHL.U32 R12, R12, 0x10, RZ ;  /* 0x000000100c0c7824 */ /* 0x000fca00078e00ff */
[----:B-1----:R-:W-:-:S04]  /*00d0*/  ISETP.GE.AND P0, PT, R12, UR15, PT ;  /* 0x0000000f0c007c0c */ /* 0x002fc8000bf06270 */
[----:B------:R-:W-:-:S13]  /*00e0*/  ISETP.GE.OR P0, PT, R13, UR14, P0 ;  /* 0x0000000e0d007c0c */ /* 0x000fda0008706670 */
[----:B------:R-:W-:Y:S05]  /*00f0*/  @P0 EXIT ;  /* 0x000000000000094d */ /* 0x000fea0003800000 */
[----:B------:R-:W0:Y:S01]  /*0100*/  LDCU UR14, c[0x0][0x3a0] ;  /* 0x00007400ff0e77ac */ /* 0x000e220008000800 */
[----:B------:R-:W-:Y:S02]  /*0110*/  CS2R R6, SRZ ;  /* 0x0000000000067805 */ /* 0x000fe4000001ff00 */
[----:B------:R-:W-:Y:S02]  /*0120*/  CS2R R4, SRZ ;  /* 0x0000000000047805 */ /* 0x000fe4000001ff00 */
[----:B------:R-:W-:Y:S02]  /*0130*/  CS2R R10, SRZ ;  /* 0x00000000000a7805 */ /* 0x000fe4000001ff00 */
[----:B------:R-:W-:Y:S01]  /*0140*/  CS2R R8, SRZ ;  /* 0x0000000000087805 */ /* 0x000fe2000001ff00 */
[----:B------:R-:W1:Y:S01]  /*0150*/  LDCU.64 UR12, c[0x0][0x358] ;  /* 0x00006b00ff0c77ac */ /* 0x000e620008000a00 */
[----:B0-----:R-:W-:-:S09]  /*0160*/  UISETP.GT.AND UP0, UPT, UR14, URZ, UPT ;  /* 0x000000ff0e00728c */ /* 0x001fd2000bf04270 */
[----:B-1----:R-:W-:Y:S05]  /*0170*/  BRA.U !UP0, `(.L_x_0) ;  /* 0x0000000d08d47547 */ /* 0x002fea000b800000 */
[----:B------:R-:W-:Y:S01]  /*0180*/  UISETP.GE.U32.AND UP1, UPT, UR14, 0x31, UPT ;  /* 0x000000310e00788c */ /* 0x000fe2000bf26070 */
[----:B------:R-:W-:Y:S01]  /*0190*/  CS2R R6, SRZ ;  /* 0x0000000000067805 */ /* 0x000fe2000001ff00 */
[----:B------:R-:W-:Y:S01]  /*01a0*/  UIADD3 UR4, UPT, UPT, UR14, -0x1, URZ ;  /* 0xffffffff0e047890 */ /* 0x000fe2000fffe0ff */
[----:B------:R-:W-:Y:S01]  /*01b0*/  CS2R R4, SRZ ;  /* 0x0000000000047805 */ /* 0x000fe2000001ff00 */
[----:B------:R-:W-:Y:S01]  /*01c0*/  UIADD3 UR5, UPT, UPT, UR14, -0x1, URZ ;  /* 0xffffffff0e057890 */ /* 0x000fe2000fffe0ff */
[----:B------:R-:W-:Y:S01]  /*01d0*/  CS2R R10, SRZ ;  /* 0x00000000000a7805 */ /* 0x000fe2000001ff00 */
[----:B------:R-:W-:Y:S01]  /*01e0*/  ULEA.HI UR6, UR4, 0x1, URZ, 0x1c ;  /* 0x0000000104067891 */ /* 0x000fe2000f8fe0ff */
[----:B------:R-:W-:Y:S01]  /*01f0*/  CS2R R8, SRZ ;  /* 0x0000000000087805 */ /* 0x000fe2000001ff00 */
[----:B------:R-:W-:Y:S02]  /*0200*/  ULEA.HI UR5, UR5, 0x1, URZ, 0x1c ;  /* 0x0000000105057891 */ /* 0x000fe4000f8fe0ff */
[----:B------:R-:W-:Y:S01]  /*0210*/  ULOP3.LUT UR7, UR6, 0x3, URZ, 0xc0, !UPT ;  /* 0x0000000306077892 */ /* 0x000fe2000f8ec0ff */
[----:B------:R-:W-:-:S03]  /*0220*/  UMOV UR4, URZ ;  /* 0x000000ff00047c82 */ /* 0x000fc60008000000 */
[----:B------:R-:W-:Y:S01]  /*0230*/  UISETP.NE.AND UP0, UPT, UR7, URZ, UPT ;  /* 0x000000ff0700728c */ /* 0x000fe2000bf05270 */
[----:B------:R-:W-:Y:S10]  /*0240*/  BRA.U !UP1, `(.L_x_1) ;  /* 0x0000000909c07547 */ /* 0x000ff4000b800000 */
[----:B------:R-:W0:Y:S01]  /*0250*/  S2R R2, SR_LANEID ;  /* 0x0000000000027919 */ /* 0x000e220000000000 */
[----:B------:R-:W1:Y:S01]  /*0260*/  LDCU.64 UR16, c[0x0][0x380] ;  /* 0x00007000ff1077ac */ /* 0x000e620008000a00 */
[----:B------:R-:W-:Y:S01]  /*0270*/  IMAD.MOV.U32 R3, RZ, RZ, RZ ;  /* 0x000000ffff037224 */ /* 0x000fe200078e00ff */
[----:B------:R-:W-:Y:S01]  /*0280*/  CS2R R6, SRZ ;  /* 0x0000000000067805 */ /* 0x000fe2000001ff00 */
[----:B------:R-:W-:Y:S01]  /*0290*/  IMAD R0, R13, UR14, RZ ;  /* 0x0000000e0d007c24 */ /* 0x000fe2000f8e02ff */
[----:B------:R-:W-:Y:S01]  /*02a0*/  ULOP3.LUT UR5, UR5, 0x1ffffffc, URZ, 0xc0, !UPT ;  /* 0x1ffffffc05057892 */ /* 0x000fe2000f8ec0ff */
[----:B------:R-:W-:Y:S01]  /*02b0*/  IMAD.MOV.U32 R21, RZ, RZ, RZ ;  /* 0x000000ffff157224 */ /* 0x000fe200078e00ff */
[----:B------:R-:W-:Y:S02]  /*02c0*/  CS2R R4, SRZ ;  /* 0x0000000000047805 */ /* 0x000fe4000001ff00 */
[----:B------:R-:W-:Y:S02]  /*02d0*/  CS2R R10, SRZ ;  /* 0x00000000000a7805 */ /* 0x000fe4000001ff00 */
[----:B------:R-:W-:Y:S01]  /*02e0*/  CS2R R8, SRZ ;  /* 0x0000000000087805 */ /* 0x000fe2000001ff00 */
[----:B------:R-:W-:-:S02]  /*02f0*/  UIADD3 UR6, UPT, UPT, -UR5, URZ, URZ ;  /* 0x000000ff05067290 */ /* 0x000fc4000fffe1ff */
[----:B------:R-:W-:Y:S02]  /*0300*/  UIMAD UR8, UR15, 0x30, URZ ;  /* 0x000000300f0878a4 */ /* 0x000fe4000f8e02ff */
[----:B------:R-:W-:Y:S02]  /*0310*/  USHF.L.U32 UR9, UR15, 0x5, URZ ;  /* 0x000000050f097899 */ /* 0x000fe400080006ff */
[----:B------:R-:W-:Y:S01]  /*0320*/  USHF.L.U32 UR10, UR15, 0x4, URZ ;  /* 0x000000040f0a7899 */ /* 0x000fe200080006ff */
[----:B------:R-:W2:Y:S01]  /*0330*/  LDCU.64 UR18, c[0x0][0x388] ;  /* 0x00007100ff1277ac */ /* 0x000ea20008000a00 */
[----:B------:R-:W-:Y:S01]  /*0340*/  UMOV UR5, URZ ;  /* 0x000000ff00057c82 */ /* 0x000fe20008000000 */
[----:B------:R-:W-:Y:S01]  /*0350*/  UMOV UR4, URZ ;  /* 0x000000ff00047c82 */ /* 0x000fe20008000000 */
[----:B0-----:R-:W-:Y:S01]  /*0360*/  IMAD.SHL.U32 R20, R2, 0x4, RZ ;  /* 0x0000000402147824 */ /* 0x001fe200078e00ff */
[----:B------:R-:W-:-:S04]  /*0370*/  SHF.R.U32.HI R2, RZ, 0x2, R2 ;  /* 0x00000002ff027819 */ /* 0x000fc80000011602 */
[----:B------:R-:W-:-:S05]  /*0380*/  LOP3.LUT R20, R20, 0xc, RZ, 0xe2, !PT ;  /* 0x0000000c14147812 */ /* 0x000fca00078ee2ff */
[----:B------:R-:W-:-:S04]  /*0390*/  IMAD.WIDE.U32 R18, R20, UR15, R2 ;  /* 0x0000000f14127c25 */ /* 0x000fc8000f8e0002 */
[----:B------:R-:W-:Y:S01]  /*03a0*/  IMAD.WIDE.U32 R20, R2, UR14, R20 ;  /* 0x0000000e02147c25 */ /* 0x000fe2000f8e0014 */
[----:B-1----:R-:W-:-:S04]  /*03b0*/  IADD3 R2, P0, PT, R0, UR16, RZ ;  /* 0x0000001000027c10 */ /* 0x002fc8000ff1e0ff */
[----:B------:R-:W-:-:S04]  /*03c0*/  IADD3 R2, P1, PT, R2, 0x20, RZ ;  /* 0x0000002002027810 */ /* 0x000fc80007f3e0ff */
[----:B--2---:R-:W-:-:S09]  /*03d0*/  IADD3.X R3, PT, PT, RZ, UR17, RZ, P1, P0 ;  /* 0x00000011ff037c10 */ /* 0x004fd20008fe04ff */
.L_x_2:
[----:B------:R-:W-:Y:S01]  /*03e0*/  IMAD.U32 R15, RZ, RZ, UR18 ;  /* 0x00000012ff0f7e24 */ /* 0x000fe2000f8e00ff */
[----:B------:R-:W-:Y:S01]  /*03f0*/  USHF.R.S32.HI UR11, URZ, 0x1f, UR5 ;  /* 0x0000001fff0b7899 */ /* 0x000fe20008011405 */
[----:B------:R-:W-:-:S03]  /*0400*/  IMAD.U32 R14, RZ, RZ, UR19 ;  /* 0x00000013ff0e7e24 */ /* 0x000fc6000f8e00ff */
[----:B------:R-:W-:-:S04]  /*0410*/  IADD3 R25, P0, P1, R15, UR5, R12 ;  /* 0x000000050f197c10 */ /* 0x000fc8000f91e00c */
[----:B------:R-:W-:Y:S02]  /*0420*/  IADD3 R24, P2, PT, R18, R25, RZ ;  /* 0x0000001912187210 */ /* 0x000fe40007f5e0ff */
[----:B------:R-:W-:Y:S02]  /*0430*/  IADD3.X R17, PT, PT, R14, UR11, RZ, P0, P1 ;  /* 0x0000000b0e117c10 */ /* 0x000fe400087e24ff */
[----:B------:R-:W-:Y:S02]  /*0440*/  IADD3 R16, P0, PT, R24, UR15, RZ ;  /* 0x0000000f18107c10 */ /* 0x000fe4000ff1e0ff */
[----:B------:R-:W-:-:S05]  /*0450*/  IADD3.X R25, PT, PT, R19, R17, RZ, P2, !PT ;  /* 0x0000001113197210 */ /* 0x000fca00017fe4ff */
[--C-:B------:R-:W-:Y:S01]  /*0460*/  IMAD.X R17, RZ, RZ, R25.reuse, P0 ;  /* 0x000000ffff117224 */ /* 0x100fe200000e0619 */
[----:B------:R-:W2:Y:S04]  /*0470*/  LDG.E.U8 R27, desc[UR12][R24.64] ;  /* 0x0000000c181b7981 */ /* 0x000ea8000c1e1100 */
[----:B------:R-:W2:Y:S01]  /*0480*/  LDG.E.U8 R22, desc[UR12][R16.64] ;  /* 0x0000000c10167981 */ /* 0x000ea2000c1e1100 */
[----:B------:R-:W-:Y:S02]  /*0490*/  IMAD.U32 R29, RZ, RZ, UR15 ;  /* 0x0000000fff1d7e24 */ /* 0x000fe4000f8e00ff */
[----:B------:R-:W-:Y:S01]  /*04a0*/  IMAD.U32 R23, RZ, RZ, UR15 ;  /* 0x0000000fff177e24 */ /* 0x000fe2000f8e00ff */
[----:B------:R-:W3:Y:S01]  /*04b0*/  LDG.E.U8 R26, desc[UR12][R16.64+0x8] ;  /* 0x0000080c101a7981 */ /* 0x000ee2000c1e1100 */
[----:B------:R-:W-:-:S05]  /*04c0*/  IMAD.WIDE.U32 R28, R29, 0x2, R24 ;  /* 0x000000021d1c7825 */ /* 0x000fca00078e0018 */
[----:B------:R-:W4:Y:S04]  /*04d0*/  LDG.E.U8 R16, desc[UR12][R28.64] ;  /* 0x0000000c1c107981 */ /* 0x000f28000c1e1100 */
[----:B------:R-:W5:Y:S01]  /*04e0*/  LDG.E.U8 R28, desc[UR12][R28.64+0x8] ;  /* 0x0000080c1c1c7981 */ /* 0x000f62000c1e1100 */
[----:B--2---:R-:W-:Y:S02]  /*04f0*/  IMAD R27, R22, 0x100, R27 ;  /* 0x00000100161b7824 */ /* 0x004fe400078e021b */
[----:B------:R-:W-:Y:S02]  /*0500*/  IMAD.WIDE.U32 R22, R23, 0x3, R24 ;  /* 0x0000000317167825 */ /* 0x000fe400078e0018 */
[----:B------:R-:W3:Y:S04]  /*0510*/  LDG.E.U8 R25, desc[UR12][R24.64+0x8] ;  /* 0x0000080c18197981 */ /* 0x000ee8000c1e1100 */
[----:B------:R-:W5:Y:S01]  /*0520*/  LDG.E.U8 R17, desc[UR12][R22.64+0x8] ;  /* 0x0000080c16117981 */ /* 0x000f62000c1e1100 */
[----:B---3--:R-:W-:-:S03]  /*0530*/  IMAD R26, R26, 0x100, R25 ;  /* 0x000001001a1a7824 */ /* 0x008fc600078e0219 */
[----:B------:R5:W4:Y:S02]  /*0540*/  LDG.E.U8 R25, desc[UR12][R22.64] ;  /* 0x0000000c16197981 */ /* 0x000b24000c1e1100 */
[----:B-----5:R-:W-:Y:S01]  /*0550*/  IMAD R23, R17, 0x100, R28 ;  /* 0x0000010011177824 */ /* 0x020fe200078e021c */
[----:B----4-:R-:W-:Y:S02]  /*0560*/  LEA R24, R25, R16, 0x8 ;  /* 0x0000001019187211 */ /* 0x010fe400078e40ff */
[----:B------:R-:W-:-:S04]  /*0570*/  IADD3 R16, P0, PT, R0, UR16, RZ ;  /* 0x0000001000107c10 */ /* 0x000fc8000ff1e0ff */
[----:B------:R-:W-:Y:S01]  /*0580*/  IADD3 R16, P1, PT, R20, R16, RZ ;  /* 0x0000001014107210 */ /* 0x000fe20007f3e0ff */
[----:B------:R-:W-:-:S03]  /*0590*/  IMAD.U32 R25, RZ, RZ, UR14 ;  /* 0x0000000eff197e24 */ /* 0x000fc6000f8e00ff */
[----:B------:R-:W-:Y:S02]  /*05a0*/  IADD3.X R17, PT, PT, R21, UR17, RZ, P1, P0 ;  /* 0x0000001115117c10 */ /* 0x000fe40008fe04ff */
[----:B------:R-:W-:Y:S01]  /*05b0*/  PRMT R27, R27, 0x5410, R24 ;  /* 0x000054101b1b7816 */ /* 0x000fe20000000018 */
[----:B------:R-:W-:Y:S02]  /*05c0*/  IMAD.WIDE.U32 R24, R25, 0x8, R16 ;  /* 0x0000000819187825 */ /* 0x000fe400078e0010 */
[----:B------:R-:W2:Y:S04]  /*05d0*/  LDG.E R16, desc[UR12][R16.64] ;  /* 0x0000000c10107981 */ /* 0x000ea8000c1e1900 */
[----:B------:R-:W2:Y:S01]  /*05e0*/  LDG.E R17, desc[UR12][R24.64] ;  /* 0x0000000c18117981 */ /* 0x000ea2000c1e1900 */
[----:B------:R-:W-:-:S02]  /*05f0*/  USHF.R.S32.HI UR11, URZ, 0x1f, UR10 ;  /* 0x0000001fff0b7899 */ /* 0x000fc4000801140a */
[----:B------:R-:W-:Y:S02]  /*0600*/  IADD3 R29, P0, P1, R15, UR10, R12 ;  /* 0x0000000a0f1d7c10 */ /* 0x000fe4000f91e00c */
[----:B------:R-:W-:Y:S02]  /*0610*/  PRMT R22, R26, 0x5410, R23 ;  /* 0x000054101a167816 */ /* 0x000fe40000000017 */
[----:B------:R-:W-:Y:S02]  /*0620*/  IADD3 R26, P2, PT, R18, R29, RZ ;  /* 0x0000001d121a7210 */ /* 0x000fe40007f5e0ff */
[----:B------:R-:W-:Y:S02]  /*0630*/  IADD3.X R23, PT, PT, R14, UR11, RZ, P0, P1 ;  /* 0x0000000b0e177c10 */ /* 0x000fe400087e24ff */
[----:B------:R-:W-:Y:S01]  /*0640*/  IADD3 R28, P0, PT, R26, UR15, RZ ;  /* 0x0000000f1a1c7c10 */ /* 0x000fe2000ff1e0ff */
[----:B--2---:R-:W-:Y:S02]  /*0650*/  IMMA.16816.S8.S8 R8, R16.ROW, R27.COL, R8 ;  /* 0x0000001b10087237 */ /* 0x004fe40000405408 */
[----:B------:R-:W-:-:S04]  /*0660*/  IMAD.X R27, R19, 0x1, R23, P2 ;  /* 0x00000001131b7824 */ /* 0x000fc800010e0617 */
[--C-:B------:R-:W-:Y:S01]  /*0670*/  IMAD.X R29, RZ, RZ, R27.reuse, P0 ;  /* 0x000000ffff1d7224 */ /* 0x100fe200000e061b */
[----:B------:R-:W2:Y:S04]  /*0680*/  LDG.E.U8 R23, desc[UR12][R26.64] ;  /* 0x0000000c1a177981 */ /* 0x000ea8000c1e1100 */
[----:B------:R-:W2:Y:S01]  /*0690*/  LDG.E.U8 R24, desc[UR12][R28.64] ;  /* 0x0000000c1c187981 */ /* 0x000ea2000c1e1100 */
[----:B------:R-:W-:Y:S01]  /*06a0*/  IMMA.16816.S8.S8 R4, R16.ROW, R22.COL, R4 ;  /* 0x0000001610047237 */ /* 0x000fe20000405404 */
[----:B------:R-:W-:Y:S01]  /*06b0*/  MOV R17, UR15 ;  /* 0x0000000f00117c02 */ /* 0x000fe20008000f00 */
[----:B------:R-:W-:Y:S01]  /*06c0*/  IMAD.U32 R25, RZ, RZ, UR15 ;  /* 0x0000000fff197e24 */ /* 0x000fe2000f8e00ff */
[----:B------:R-:W3:Y:S03]  /*06d0*/  LDG.E.U8 R22, desc[UR12][R28.64+0x8] ;  /* 0x0000080c1c167981 */ /* 0x000ee6000c1e1100 */
[----:B------:R-:W-:-:S05]  /*06e0*/  IMAD.WIDE.U32 R16, R17, 0x3, R26 ;  /* 0x0000000311107825 */ /* 0x000fca00078e001a */
[----:B------:R-:W4:Y:S01]  /*06f0*/  LDG.E.U8 R29, desc[UR12][R16.64+0x8] ;  /* 0x0000080c101d7981 */ /* 0x000f22000c1e1100 */
[----:B--2---:R-:W-:Y:S02]  /*0700*/  IMAD R23, R24, 0x100, R23 ;  /* 0x0000010018177824 */ /* 0x004fe400078e0217 */
[----:B------:R-:W-:Y:S02]  /*0710*/  IMAD.WIDE.U32 R24, R25, 0x2, R26 ;  /* 0x0000000219187825 */ /* 0x000fe400078e001a */
[----:B------:R-:W3:Y:S02]  /*0720*/  LDG.E.U8 R27, desc[UR12][R26.64+0x8] ;  /* 0x0000080c1a1b7981 */ /* 0x000ee4000c1e1100 */
[----:B---3--:R-:W-:Y:S02]  /*0730*/  IMAD R28, R22, 0x100, R27 ;  /* 0x00000100161c7824 */ /* 0x008fe400078e021b */
[----:B------:R-:W2:Y:S04]  /*0740*/  LDG.E.U8 R22, desc[UR12][R24.64] ;  /* 0x0000000c18167981 */ /* 0x000ea8000c1e1100 */
[----:B------:R-:W2:Y:S04]  /*0750*/  LDG.E.U8 R27, desc[UR12][R16.64] ;  /* 0x0000000c101b7981 */ /* 0x000ea8000c1e1100 */
[----:B------:R0:W4:Y:S01]  /*0760*/  LDG.E.U8 R25, desc[UR12][R24.64+0x8] ;  /* 0x0000080c18197981 */ /* 0x000122000c1e1100 */
[----:B--2---:R-:W-:Y:S01]  /*0770*/  IMAD R26, R27, 0x100, R22 ;  /* 0x000001001b1a7824 */ /* 0x004fe200078e0216 */
[----:B------:R-:W-:-:S04]  /*0780*/  IADD3 R22, P0, PT, R20, R2, RZ ;  /* 0x0000000214167210 */ /* 0x000fc80007f1e0ff */
[----:B0-----:R-:W-:Y:S01]  /*0790*/  PRMT R24, R23, 0x5410, R26 ;  /* 0x0000541017187816 */ /* 0x001fe2000000001a */
[----:B------:R-:W-:Y:S01]  /*07a0*/  IMAD.X R23, R21, 0x1, R3, P0 ;  /* 0x0000000115177824 */ /* 0x000fe200000e0603 */
[----:B------:R-:W-:Y:S01]  /*07b0*/  IADD3 R26, P0, PT, R22, -0x10, RZ ;  /* 0xfffffff0161a7810 */ /* 0x000fe20007f1e0ff */
[----:B----4-:R-:W-:Y:S01]  /*07c0*/  IMAD R25, R29, 0x100, R25 ;  /* 0x000001001d197824 */ /* 0x010fe200078e0219 */
[----:B------:R-:W-:Y:S02]  /*07d0*/  MOV R29, UR14 ;  /* 0x0000000e001d7c02 */ /* 0x000fe40008000f00 */
[----:B------:R-:W-:Y:S01]  /*07e0*/  IADD3.X R27, PT, PT, R23, -0x1, RZ, P0, !PT ;  /* 0xffffffff171b7810 */ /* 0x000fe200007fe4ff */
[----:B------:R0:W2:Y:S02]  /*07f0*/  LDG.E R16, desc[UR12][R22.64+-0x10] ;  /* 0xfffff00c16107981 */ /* 0x0000a4000c1e1900 */
[----:B------:R-:W-:-:S05]  /*0800*/  IMAD.WIDE.U32 R26, R29, 0x8, R26 ;  /* 0x000000081d1a7825 */ /* 0x000fca00078e001a */
[----:B------:R1:W2:Y:S01]  /*0810*/  LDG.E R17, desc[UR12][R26.64] ;  /* 0x0000000c1a117981 */ /* 0x0002a2000c1e1900 */
[----:B------:R-:W-:Y:S02]  /*0820*/  USHF.R.S32.HI UR11, URZ, 0x1f, UR9 ;  /* 0x0000001fff0b7899 */ /* 0x000fe40008011409 */
[----:B------:R-:W-:Y:S02]  /*0830*/  IADD3 R29, P0, P1, R15, UR9, R12 ;  /* 0x000000090f1d7c10 */ /* 0x000fe4000f91e00c */
[----:B0-----:R-:W-:Y:S02]  /*0840*/  PRMT R22, R28, 0x5410, R25 ;  /* 0x000054101c167816 */ /* 0x001fe40000000019 */
[----:B------:R-:W-:Y:S02]  /*0850*/  IADD3.X R25, PT, PT, R14, UR11, RZ, P0, P1 ;  /* 0x0000000b0e197c10 */ /* 0x000fe400087e24ff */
[----:B-1----:R-:W-:-:S04]  /*0860*/  IADD3 R26, P2, PT, R18, R29, RZ ;  /* 0x0000001d121a7210 */ /* 0x002fc80007f5e0ff */
[----:B------:R-:W-:Y:S01]  /*0870*/  IADD3 R28, P0, PT, R26, UR15, RZ ;  /* 0x0000000f1a1c7c10 */ /* 0x000fe2000ff1e0ff */
[----:B------:R-:W-:-:S04]  /*0880*/  IMAD.X R27, R19, 0x1, R25, P2 ;  /* 0x00000001131b7824 */ /* 0x000fc800010e0619 */
[----:B------:R-:W-:Y:S01]  /*0890*/  IMAD.X R29, RZ, RZ, R27, P0 ;  /* 0x000000ffff1d7224 */ /* 0x000fe200000e061b */
[----:B------:R-:W3:Y:S01]  /*08a0*/  LDG.E.U8 R23, desc[UR12][R26.64] ;  /* 0x0000000c1a177981 */ /* 0x000ee2000c1e1100 */
[C---:B--2---:R-:W-:Y:S03]  /*08b0*/  IMMA.16816.S8.S8 R8, R16.reuse.ROW, R24.COL, R8 ;  /* 0x0000001810087237 */ /* 0x044fe60000405408 */
[----:B------:R-:W3:Y:S05]  /*08c0*/  LDG.E.U8 R24, desc[UR12][R28.64] ;  /* 0x0000000c1c187981 */ /* 0x000eea000c1e1100 */
[----:B------:R-:W-:Y:S01]  /*08d0*/  IMMA.16816.S8.S8 R4, R16.ROW, R22.COL, R4 ;  /* 0x0000001610047237 */ /* 0x000fe20000405404 */
[----:B------:R-:W-:-:S02]  /*08e0*/  IMAD.U32 R17, RZ, RZ, UR15 ;  /* 0x0000000fff117e24 */ /* 0x000fc4000f8e00ff */
[----:B------:R-:W-:Y:S01]  /*08f0*/  IMAD.U32 R22, RZ, RZ, UR15 ;  /* 0x0000000fff167e24 */ /* 0x000fe2000f8e00ff */
[----:B------:R-:W2:Y:S01]  /*0900*/  LDG.E.U8 R28, desc[UR12][R28.64+0x8] ;  /* 0x0000080c1c1c7981 */ /* 0x000ea2000c1e1100 */
[----:B------:R-:W-:-:S04]  /*0910*/  IMAD.WIDE.U32 R16, R17, 0x2, R26 ;  /* 0x0000000211107825 */ /* 0x000fc800078e001a */
[----:B---3--:R-:W-:Y:S02]  /*0920*/  IMAD R25, R24, 0x100, R23 ;  /* 0x0000010018197824 */ /* 0x008fe400078e0217 */
[----:B------:R-:W-:Y:S01]  /*0930*/  IMAD.WIDE.U32 R22, R22, 0x3, R26 ;  /* 0x0000000316167825 */ /* 0x000fe200078e001a */
[----:B------:R-:W2:Y:S04]  /*0940*/  LDG.E.U8 R24, desc[UR12][R26.64+0x8] ;  /* 0x0000080c1a187981 */ /* 0x000ea8000c1e1100 */
[----:B------:R-:W3:Y:S04]  /*0950*/  LDG.E.U8 R29, desc[UR12][R22.64+0x8] ;  /* 0x0000080c161d7981 */ /* 0x000ee8000c1e1100 */
[----:B------:R-:W4:Y:S04]  /*0960*/  LDG.E.U8 R26, desc[UR12][R16.64] ;  /* 0x0000000c101a7981 */ /* 0x000f28000c1e1100 */
[----:B------:R-:W4:Y:S04]  /*0970*/  LDG.E.U8 R27, desc[UR12][R22.64] ;  /* 0x0000000c161b7981 */ /* 0x000f28000c1e1100 */
[----:B------:R-:W3:Y:S01]  /*0980*/  LDG.E.U8 R16, desc[UR12][R16.64+0x8] ;  /* 0x0000080c10107981 */ /* 0x000ee2000c1e1100 */
[----:B--2---:R-:W-:-:S02]  /*0990*/  LEA R24, R28, R24, 0x8 ;  /* 0x000000181c187211 */ /* 0x004fc400078e40ff */
[----:B------:R-:W-:Y:S01]  /*09a0*/  IADD3 R28, P0, PT, R20, R2, RZ ;  /* 0x00000002141c7210 */ /* 0x000fe20007f1e0ff */
[----:B----4-:R-:W-:Y:S02]  /*09b0*/  IMAD R26, R27, 0x100, R26 ;  /* 0x000001001b1a7824 */ /* 0x010fe400078e021a */
[----:B------:R-:W-:-:S03]  /*09c0*/  IMAD.U32 R27, RZ, RZ, UR14 ;  /* 0x0000000eff1b7e24 */ /* 0x000fc6000f8e00ff */
[----:B------:R-:W-:Y:S01]  /*09d0*/  PRMT R26, R25, 0x5410, R26 ;  /* 0x00005410191a7816 */ /* 0x000fe2000000001a */
[----:B---3--:R-:W-:Y:S02]  /*09e0*/  IMAD R25, R29, 0x100, R16 ;  /* 0x000001001d197824 */ /* 0x008fe400078e0210 */
[----:B------:R-:W-:Y:S02]  /*09f0*/  IMAD.X R29, R21, 0x1, R3, P0 ;  /* 0x00000001151d7824 */ /* 0x000fe400000e0603 */
[----:B------:R-:W-:-:S03]  /*0a00*/  IMAD.WIDE.U32 R22, R27, 0x8, R28 ;  /* 0x000000081b167825 */ /* 0x000fc600078e001c */
[----:B------:R-:W2:Y:S04]  /*0a10*/  LDG.E R16, desc[UR12][R28.64] ;  /* 0x0000000c1c107981 */ /* 0x000ea8000c1e1900 */
[----:B------:R-:W2:Y:S01]  /*0a20*/  LDG.E R17, desc[UR12][R22.64] ;  /* 0x0000000c16117981 */ /* 0x000ea2000c1e1900 */
[----:B------:R-:W-:Y:S02]  /*0a30*/  USHF.R.S32.HI UR11, URZ, 0x1f, UR8 ;  /* 0x0000001fff0b7899 */ /* 0x000fe40008011408 */
[----:B------:R-:W-:-:S04]  /*0a40*/  IADD3 R27, P1, P2, R15, UR8, R12 ;  /* 0x000000080f1b7c10 */ /* 0x000fc8000fa3e00c */
[----:B------:R-:W-:Y:S02]  /*0a50*/  IADD3.X R15, PT, PT, R14, UR11, RZ, P1, P2 ;  /* 0x0000000b0e0f7c10 */ /* 0x000fe40008fe44ff */
[----:B------:R-:W-:Y:S01]  /*0a60*/  PRMT R25, R24, 0x5410, R25 ;  /* 0x0000541018197816 */ /* 0x000fe20000000019 */
[----:B--2---:R-:W-:Y:S01]  /*0a70*/  IMMA.16816.S8.S8 R8, R16.ROW, R26.COL, R8 ;  /* 0x0000001a10087237 */ /* 0x004fe20000405408 */
[----:B------:R-:W-:-:S04]  /*0a80*/  IADD3 R26, P1, PT, R18, R27, RZ ;  /* 0x0000001b121a7210 */ /* 0x000fc80007f3e0ff */
[----:B------:R-:W-:Y:S02]  /*0a90*/  IADD3.X R27, PT, PT, R19, R15, RZ, P1, !PT ;  /* 0x0000000f131b7210 */ /* 0x000fe40000ffe4ff */
[----:B------:R-:W-:-:S03]  /*0aa0*/  IADD3 R28, P1, PT, R26, UR15, RZ ;  /* 0x0000000f1a1c7c10 */ /* 0x000fc6000ff3e0ff */
[----:B------:R-:W2:Y:S02]  /*0ab0*/  LDG.E.U8 R23, desc[UR12][R26.64] ;  /* 0x0000000c1a177981 */ /* 0x000ea4000c1e1100 */
[----:B------:R-:W-:-:S05]  /*0ac0*/  IMAD.X R29, RZ, RZ, R27, P1 ;  /* 0x000000ffff1d7224 */ /* 0x000fca00008e061b */
[----:B------:R-:W2:Y:S01]  /*0ad0*/  LDG.E.U8 R22, desc[UR12][R28.64] ;  /* 0x0000000c1c167981 */ /* 0x000ea2000c1e1100 */
[----:B------:R-:W-:Y:S01]  /*0ae0*/  IADD3 R24, P0, PT, R20, R2, RZ ;  /* 0x0000000214187210 */ /* 0x000fe20007f1e0ff */
[----:B------:R-:W-:Y:S04]  /*0af0*/  IMMA.16816.S8.S8 R4, R16.ROW, R25.COL, R4 ;  /* 0x0000001910047237 */ /* 0x000fe80000405404 */
[----:B------:R-:W-:Y:S01]  /*0b00*/  IMAD.X R25, R21, 0x1, R3, P0 ;  /* 0x0000000115197824 */ /* 0x000fe200000e0603 */
[----:B------:R-:W-:Y:S01]  /*0b10*/  IADD3 R16, P0, PT, R24, 0x10, RZ ;  /* 0x0000001018107810 */ /* 0x000fe20007f1e0ff */
[----:B------:R-:W-:Y:S01]  /*0b20*/  IMAD.U32 R15, RZ, RZ, UR14 ;  /* 0x0000000eff0f7e24 */ /* 0x000fe2000f8e00ff */
[----:B------:R-:W3:Y:S03]  /*0b30*/  LDG.E.U8 R28, desc[UR12][R28.64+0x8] ;  /* 0x0000080c1c1c7981 */ /* 0x000ee6000c1e1100 */
[----:B------:R-:W-:Y:S01]  /*0b40*/  IMAD.X R17, RZ, RZ, R25, P0 ;  /* 0x000000ffff117224 */ /* 0x000fe200000e0619 */
[----:B------:R0:W4:Y:S01]  /*0b50*/  LDG.E R14, desc[UR12][R24.64+0x10] ;  /* 0x0000100c180e7981 */ /* 0x000122000c1e1900 */
[----:B------:R-:W-:-:S05]  /*0b60*/  IMAD.WIDE.U32 R16, R15, 0x8, R16 ;  /* 0x000000080f107825 */ /* 0x000fca00078e0010 */
[----:B------:R1:W4:Y:S01]  /*0b70*/  LDG.E R15, desc[UR12][R16.64] ;  /* 0x0000000c100f7981 */ /* 0x000322000c1e1900 */
[----:B0-----:R-:W-:Y:S02]  /*0b80*/  IMAD.U32 R25, RZ, RZ, UR15 ;  /* 0x0000000fff197e24 */ /* 0x001fe4000f8e00ff */
[----:B-1----:R-:W-:Y:S01]  /*0b90*/  IMAD.U32 R17, RZ, RZ, UR15 ;  /* 0x0000000fff117e24 */ /* 0x002fe2000f8e00ff */
[----:B--2---:R-:W-:-:S03]  /*0ba0*/  LEA R24, R22, R23, 0x8 ;  /* 0x0000001716187211 */ /* 0x004fc600078e40ff */
[----:B------:R-:W-:-:S04]  /*0bb0*/  IMAD.WIDE.U32 R22, R17, 0x2, R26 ;  /* 0x0000000211167825 */ /* 0x000fc800078e001a */
[----:B------:R-:W-:Y:S01]  /*0bc0*/  IMAD.WIDE.U32 R16, R25, 0x3, R26 ;  /* 0x0000000319107825 */ /* 0x000fe200078e001a */
[----:B------:R-:W2:Y:S04]  /*0bd0*/  LDG.E.U8 R29, desc[UR12][R22.64+0x8] ;  /* 0x0000080c161d7981 */ /* 0x000ea8000c1e1100 */
[----:B------:R-:W3:Y:S04]  /*0be0*/  LDG.E.U8 R27, desc[UR12][R26.64+0x8] ;  /* 0x0000080c1a1b7981 */ /* 0x000ee8000c1e1100 */
[----:B------:R-:W2:Y:S04]  /*0bf0*/  LDG.E.U8 R25, desc[UR12][R16.64+0x8] ;  /* 0x0000080c10197981 */ /* 0x000ea8000c1e1100 */
[----:B------:R-:W5:Y:S01]  /*0c00*/  LDG.E.U8 R26, desc[UR12][R22.64] ;  /* 0x0000000c161a7981 */ /* 0x000f62000c1e1100 */
[----:B---3--:R-:W-:-:S03]  /*0c10*/  IMAD R28, R28, 0x100, R27 ;  /* 0x000001001c1c7824 */ /* 0x008fc600078e021b */
[----:B------:R-:W5:Y:S01]  /*0c20*/  LDG.E.U8 R27, desc[UR12][R16.64] ;  /* 0x0000000c101b7981 */ /* 0x000f62000c1e1100 */
[----:B--2---:R-:W-:Y:S01]  /*0c30*/  IMAD R25, R25, 0x100, R29 ;  /* 0x0000010019197824 */ /* 0x004fe200078e021d */
[----:B------:R-:W-:-:S04]  /*0c40*/  UIADD3 UR6, UPT, UPT, UR6, 0x4, URZ ;  /* 0x0000000406067890 */ /* 0x000fc8000fffe0ff */
[----:B------:R-:W-:Y:S01]  /*0c50*/  PRMT R25, R28, 0x5410, R25 ;  /* 0x000054101c197816 */ /* 0x000fe20000000019 */
[----:B------:R-:W-:Y:S01]  /*0c60*/  UISETP.NE.AND UP1, UPT, UR6, URZ, UPT ;  /* 0x000000ff0600728c */ /* 0x000fe2000bf25270 */
[----:B------:R-:W-:-:S05]  /*0c70*/  IADD3 R2, P0, PT, R2, 0x40, RZ ;  /* 0x0000004002027810 */ /* 0x000fca0007f1e0ff */
[----:B----4-:R-:W-:Y:S01]  /*0c80*/  IMMA.16816.S8.S8 R4, R14.ROW, R25.COL, R4 ;  /* 0x000000190e047237 */ /* 0x010fe20000405404 */
[----:B------:R-:W-:Y:S02]  /*0c90*/  VIADD R0, R0, 0x40 ;  /* 0x0000004000007836 */ /* 0x000fe40000000000 */
[----:B------:R-:W-:Y:S01]  /*0ca0*/  IMAD.X R3, RZ, RZ, R3, P0 ;  /* 0x000000ffff037224 */ /* 0x000fe200000e0603 */
[----:B------:R-:W-:Y:S02]  /*0cb0*/  UIADD3 UR4, UPT, UPT, UR4, 0x40, URZ ;  /* 0x0000004004047890 */ /* 0x000fe4000fffe0ff */
[----:B------:R-:W-:Y:S02]  /*0cc0*/  ULEA UR9, UR15, UR9, 0x6 ;  /* 0x000000090f097291 */ /* 0x000fe4000f8e30ff */
[----:B------:R-:W-:Y:S02]  /*0cd0*/  ULEA UR10, UR15, UR10, 0x6 ;  /* 0x0000000a0f0a7291 */ /* 0x000fe4000f8e30ff */
[----:B------:R-:W-:-:S02]  /*0ce0*/  ULEA UR5, UR15, UR5, 0x6 ;  /* 0x000000050f057291 */ /* 0x000fc4000f8e30ff */
[----:B------:R-:W-:Y:S01]  /*0cf0*/  ULEA UR8, UR15, UR8, 0x6 ;  /* 0x000000080f087291 */ /* 0x000fe2000f8e30ff */
[----:B-----5:R-:W-:-:S05]  /*0d00*/  IMAD R27, R27, 0x100, R26 ;  /* 0x000001001b1b7824 */ /* 0x020fca00078e021a */
[----:B------:R-:W-:-:S07]  /*0d10*/  PRMT R24, R24, 0x5410, R27 ;  /* 0x0000541018187816 */ /* 0x000fce000000001b */
[----:B------:R-:W-:Y:S01]  /*0d20*/  IMMA.16816.S8.S8 R8, R14.ROW, R24.COL, R8 ;  /* 0x000000180e087237 */ /* 0x000fe20000405408 */
[----:B------:R-:W-:-:S04]  /*0d30*/  NOP ;  /* 0x0000000000007918 */ /* 0x000fc80000000000 */
[----:B------:R-:W-:-:S15]  /*0d40*/  BRA.U UP1, `(.L_x_2) ;  /* 0xfffffff501a47547 */ /* 0x000fde000b83ffff */
.L_x_1:
[----:B------:R-:W-:Y:S05]  /*0d50*/  BRA.U !UP0, `(.L_x_0) ;  /* 0x0000000108dc7547 */ /* 0x000fea000b800000 */
[----:B------:R-:W0:Y:S01]  /*0d60*/  S2R R2, SR_LANEID ;  /* 0x0000000000027919 */ /* 0x000e220000000000 */
[----:B------:R-:W-:Y:S01]  /*0d70*/  IMAD.MOV.U32 R3, RZ, RZ, RZ ;  /* 0x000000ffff037224 */ /* 0x000fe200078e00ff */
[----:B------:R-:W1:Y:S01]  /*0d80*/  LDCU.128 UR8, c[0x0][0x380] ;  /* 0x00007000ff0877ac */ /* 0x000e620008000c00 */
[----:B------:R-:W-:Y:S02]  /*0d90*/  IMAD.U32 R0, RZ, RZ, UR14 ;  /* 0x0000000eff007e24 */ /* 0x000fe4000f8e00ff */
[----:B------:R-:W-:Y:S01]  /*0da0*/  IMAD.MOV.U32 R19, RZ, RZ, RZ ;  /* 0x000000ffff137224 */ /* 0x000fe200078e00ff */
[----:B------:R-:W-:Y:S02]  /*0db0*/  UIMAD UR6, UR4, UR15, URZ ;  /* 0x0000000f040672a4 */ /* 0x000fe4000f8e02ff */
[----:B------:R-:W-:Y:S01]  /*0dc0*/  IMAD R0, R13, R0, UR4 ;  /* 0x000000040d007e24 */ /* 0x000fe2000f8e0200 */
[----:B------:R-:W-:Y:S01]  /*0dd0*/  UIADD3 UR5, UPT, UPT, -UR7, URZ, URZ ;  /* 0x000000ff07057290 */ /* 0x000fe2000fffe1ff */
[----:B0-----:R-:W-:-:S02]  /*0de0*/  SHF.L.U32 R18, R2, 0x2, RZ ;  /* 0x0000000202127819 */ /* 0x001fc400000006ff */
[----:B------:R-:W-:Y:S02]  /*0df0*/  SHF.R.U32.HI R2, RZ, 0x2, R2 ;  /* 0x00000002ff027819 */ /* 0x000fe40000011602 */
[----:B------:R-:W-:-:S05]  /*0e00*/  LOP3.LUT R18, R18, 0xc, RZ, 0xe2, !PT ;  /* 0x0000000c12127812 */ /* 0x000fca00078ee2ff */
[----:B------:R-:W-:-:S04]  /*0e10*/  IMAD.WIDE.U32 R16, R18, UR15, R2 ;  /* 0x0000000f12107c25 */ /* 0x000fc8000f8e0002 */
[----:B-1----:R-:W-:-:S07]  /*0e20*/  IMAD.WIDE.U32 R18, R2, UR14, R18 ;  /* 0x0000000e02127c25 */ /* 0x002fce000f8e0012 */
.L_x_3:
[----:B------:R-:W-:Y:S01]  /*0e30*/  IMAD.U32 R25, RZ, RZ, UR10 ;  /* 0x0000000aff197e24 */ /* 0x000fe2000f8e00ff */
[----:B------:R-:W-:Y:S01]  /*0e40*/  USHF.R.S32.HI UR4, URZ, 0x1f, UR6 ;  /* 0x0000001fff047899 */ /* 0x000fe20008011406 */
[----:B------:R-:W-:-:S03]  /*0e50*/  MOV R3, UR11 ;  /* 0x0000000b00037c02 */ /* 0x000fc60008000f00 */
[----:B------:R-:W-:-:S04]  /*0e60*/  IADD3 R25, P0, P1, R25, UR6, R12 ;  /* 0x0000000619197c10 */ /* 0x000fc8000f91e00c */
[----:B------:R-:W-:Y:S02]  /*0e70*/  IADD3 R24, P2, PT, R16, R25, RZ ;  /* 0x0000001910187210 */ /* 0x000fe40007f5e0ff */
[----:B------:R-:W-:Y:S02]  /*0e80*/  IADD3.X R3, PT, PT, R3, UR4, RZ, P0, P1 ;  /* 0x0000000403037c10 */ /* 0x000fe400087e24ff */
[----:B------:R-:W-:-:S03]  /*0e90*/  IADD3 R28, P0, PT, R24, UR15, RZ ;  /* 0x0000000f181c7c10 */ /* 0x000fc6000ff1e0ff */
[----:B------:R-:W-:-:S04]  /*0ea0*/  IMAD.X R25, R17, 0x1, R3, P2 ;  /* 0x0000000111197824 */ /* 0x000fc800010e0603 */
[--C-:B------:R-:W-:Y:S01]  /*0eb0*/  IMAD.X R29, RZ, RZ, R25.reuse, P0 ;  /* 0x000000ffff1d7224 */ /* 0x100fe200000e0619 */
[----:B------:R-:W2:Y:S04]  /*0ec0*/  LDG.E.U8 R21, desc[UR12][R24.64] ;  /* 0x0000000c18157981 */ /* 0x000ea8000c1e1100 */
[----:B------:R-:W2:Y:S01]  /*0ed0*/  LDG.E.U8 R26, desc[UR12][R28.64] ;  /* 0x0000000c1c1a7981 */ /* 0x000ea2000c1e1100 */
[----:B------:R-:W-:Y:S02]  /*0ee0*/  IMAD.U32 R23, RZ, RZ, UR15 ;  /* 0x0000000fff177e24 */ /* 0x000fe4000f8e00ff */
[----:B------:R-:W-:Y:S01]  /*0ef0*/  IMAD.U32 R3, RZ, RZ, UR15 ;  /* 0x0000000fff037e24 */ /* 0x000fe2000f8e00ff */
[----:B------:R0:W3:Y:S01]  /*0f00*/  LDG.E.U8 R2, desc[UR12][R24.64+0x8] ;  /* 0x0000080c18027981 */ /* 0x0000e2000c1e1100 */
[----:B------:R-:W-:Y:S01]  /*0f10*/  IMAD.WIDE.U32 R22, R23, 0x2, R24 ;  /* 0x0000000217167825 */ /* 0x000fe200078e0018 */
[----:B------:R-:W-:-:S04]  /*0f20*/  IADD3 R27, P0, PT, R0, UR8, RZ ;  /* 0x00000008001b7c10 */ /* 0x000fc8000ff1e0ff */
[----:B------:R-:W-:Y:S01]  /*0f30*/  IADD3 R20, P1, PT, R18, R27, RZ ;  /* 0x0000001b12147210 */ /* 0x000fe20007f3e0ff */
[----:B------:R-:W4:Y:S01]  /*0f40*/  LDG.E.U8 R14, desc[UR12][R22.64] ;  /* 0x0000000c160e7981 */ /* 0x000f22000c1e1100 */
[----:B0-----:R-:W-:-:S03]  /*0f50*/  IMAD.WIDE.U32 R24, R3, 0x3, R24 ;  /* 0x0000000303187825 */ /* 0x001fc600078e0018 */
[----:B------:R-:W5:Y:S04]  /*0f60*/  LDG.E.U8 R15, desc[UR12][R22.64+0x8] ;  /* 0x0000080c160f7981 */ /* 0x000f68000c1e1100 */
[----:B------:R-:W3:Y:S01]  /*0f70*/  LDG.E.U8 R3, desc[UR12][R28.64+0x8] ;  /* 0x0000080c1c037981 */ /* 0x000ee2000c1e1100 */
[----:B------:R-:W-:-:S03]  /*0f80*/  IMAD.U32 R27, RZ, RZ, UR14 ;  /* 0x0000000eff1b7e24 */ /* 0x000fc6000f8e00ff */
[----:B------:R-:W4:Y:S04]  /*0f90*/  LDG.E.U8 R29, desc[UR12][R24.64] ;  /* 0x0000000c181d7981 */ /* 0x000f28000c1e1100 */
[----:B------:R2:W5:Y:S02]  /*0fa0*/  LDG.E.U8 R28, desc[UR12][R24.64+0x8] ;  /* 0x0000080c181c7981 */ /* 0x000564000c1e1100 */
[----:B--2---:R-:W-:Y:S02]  /*0fb0*/  LEA R24, R26, R21, 0x8 ;  /* 0x000000151a187211 */ /* 0x004fe400078e40ff */
[----:B------:R-:W-:-:S03]  /*0fc0*/  IADD3.X R21, PT, PT, R19, UR9, RZ, P1, P0 ;  /* 0x0000000913157c10 */ /* 0x000fc60008fe04ff */
[----:B------:R-:W-:Y:S02]  /*0fd0*/  IMAD.WIDE.U32 R22, R27, 0x8, R20 ;  /* 0x000000081b167825 */ /* 0x000fe400078e0014 */
[----:B------:R-:W2:Y:S04]  /*0fe0*/  LDG.E R26, desc[UR12][R20.64] ;  /* 0x0000000c141a7981 */ /* 0x000ea8000c1e1900 */
[----:B------:R-:W2:Y:S01]  /*0ff0*/  LDG.E R27, desc[UR12][R22.64] ;  /* 0x0000000c161b7981 */ /* 0x000ea2000c1e1900 */
[----:B---3--:R-:W-:Y:S01]  /*1000*/  IMAD R2, R3, 0x100, R2 ;  /* 0x0000010003027824 */ /* 0x008fe200078e0202 */
[----:B------:R-:W-:Y:S01]  /*1010*/  UIADD3 UR5, UPT, UPT, UR5, 0x1, URZ ;  /* 0x0000000105057890 */ /* 0x000fe2000fffe0ff */
[----:B----4-:R-:W-:Y:S02]  /*1020*/  IMAD R29, R29, 0x100, R14 ;  /* 0x000001001d1d7824 */ /* 0x010fe400078e020e */
[----:B-----5:R-:W-:-:S03]  /*1030*/  IMAD R15, R28, 0x100, R15 ;  /* 0x000001001c0f7824 */ /* 0x020fc600078e020f */
[----:B------:R-:W-:Y:S02]  /*1040*/  PRMT R24, R24, 0x5410, R29 ;  /* 0x0000541018187816 */ /* 0x000fe4000000001d */
[----:B------:R-:W-:Y:S01]  /*1050*/  PRMT R2, R2, 0x5410, R15 ;  /* 0x0000541002027816 */ /* 0x000fe2000000000f */
[----:B------:R-:W-:Y:S01]  /*1060*/  UISETP.NE.AND UP0, UPT, UR5, URZ, UPT ;  /* 0x000000ff0500728c */ /* 0x000fe2000bf05270 */
[----:B------:R-:W-:Y:S01]  /*1070*/  IADD3 R0, PT, PT, R0, 0x10, RZ ;  /* 0x0000001000007810 */ /* 0x000fe20007ffe0ff */
[----:B------:R-:W-:Y:S02]  /*1080*/  ULEA UR6, UR15, UR6, 0x4 ;  /* 0x000000060f067291 */ /* 0x000fe4000f8e20ff */
[C---:B--2---:R-:W-:Y:S08]  /*1090*/  IMMA.16816.S8.S8 R8, R26.reuse.ROW, R24.COL, R8 ;  /* 0x000000181a087237 */ /* 0x044ff00000405408 */
[----:B------:R-:W-:Y:S01]  /*10a0*/  IMMA.16816.S8.S8 R4, R26.ROW, R2.COL, R4 ;  /* 0x000000021a047237 */ /* 0x000fe20000405404 */
[----:B------:R-:W-:-:S04]  /*10b0*/  NOP ;  /* 0x0000000000007918 */ /* 0x000fc80000000000 */
[----:B------:R-:W-:-:S15]  /*10c0*/  BRA.U UP0, `(.L_x_3) ;  /* 0xfffffffd00587547 */ /* 0x000fde000b83ffff */
.L_x_0:
[----:B------:R-:W0:Y:S01]  /*10d0*/  S2R R0, SR_LANEID ;  /* 0x0000000000007919 */ /* 0x000e220000000000 */
[----:B------:R-:W1:Y:S01]  /*10e0*/  LDCU.64 UR6, c[0x0][0x390] ;  /* 0x00007200ff0677ac */ /* 0x000e620008000a00 */
[----:B------:R-:W-:Y:S02]  /*10f0*/  IMAD R13, R13, UR15, RZ ;  /* 0x0000000f0d0d7c24 */ /* 0x000fe4000f8e02ff */
[----:B------:R-:W-:Y:S01]  /*1100*/  IMAD.MOV.U32 R3, RZ, RZ, RZ ;  /* 0x000000ffff037224 */ /* 0x000fe200078e00ff */
[----:B------:R-:W-:Y:S02]  /*1110*/  USHF.R.U32.HI UR4, URZ, 0x1, UR15 ;  /* 0x00000001ff047899 */ /* 0x000fe4000801160f */
[----:B------:R-:W-:-:S05]  /*1120*/  IADD3 R12, P0, PT, R13, R12, RZ ;  /* 0x0000000c0d0c7210 */ /* 0x000fca0007f1e0ff */
[----:B------:R-:W-:Y:S01]  /*1130*/  IMAD.X R15, RZ, RZ, RZ, P0 ;  /* 0x000000ffff0f7224 */ /* 0x000fe200000e06ff */
[----:B-1----:R-:W-:-:S04]  /*1140*/  LEA R13, P0, R12, UR6, 0x2 ;  /* 0x000000060c0d7c11 */ /* 0x002fc8000f8010ff */
[----:B------:R-:W-:Y:S02]  /*1150*/  LEA.HI.X R15, R12, UR7, R15, 0x2, P0 ;  /* 0x000000070c0f7c11 */ /* 0x000fe400080f140f */
[----:B0-----:R-:W-:Y:S02]  /*1160*/  LOP3.LUT R2, R0, 0x3, RZ, 0xc0, !PT ;  /* 0x0000000300027812 */ /* 0x001fe400078ec0ff */
[----:B------:R-:W-:-:S05]  /*1170*/  SHF.R.U32.HI R17, RZ, 0x2, R0 ;  /* 0x00000002ff117819 */ /* 0x000fca0000011600 */
[----:B------:R-:W-:-:S03]  /*1180*/  IMAD.WIDE.U32 R2, R17, UR4, R2 ;  /* 0x0000000411027c25 */ /* 0x000fc6000f8e0002 */
[----:B------:R-:W-:-:S04]  /*1190*/  LEA R12, P0, R2, R13, 0x3 ;  /* 0x0000000d020c7211 */ /* 0x000fc800078018ff */
[----:B------:R-:W-:Y:S01]  /*11a0*/  LEA.HI.X R13, R2, R15, R3, 0x3, P0 ;  /* 0x0000000f020d7211 */ /* 0x000fe200000f1c03 */
[----:B------:R-:W-:-:S04]  /*11b0*/  IMAD.U32 R3, RZ, RZ, UR4 ;  /* 0x00000004ff037e24 */ /* 0x000fc8000f8e00ff */
[----:B------:R-:W-:Y:S01]  /*11c0*/  IMAD.WIDE.U32 R2, R3, 0x40, R12 ;  /* 0x0000004003027825 */ /* 0x000fe200078e000c */
[----:B------:R-:W-:Y:S04]  /*11d0*/  STG.E.64 desc[UR12][R12.64], R8 ;  /* 0x000000080c007986 */ /* 0x000fe8000c101b0c */
[----:B------:R-:W-:Y:S04]  /*11e0*/  STG.E.64 desc[UR12][R2.64], R10 ;  /* 0x0000000a02007986 */ /* 0x000fe8000c101b0c */
[----:B------:R-:W-:Y:S04]  /*11f0*/  STG.E.64 desc[UR12][R12.64+0x20], R4 ;  /* 0x000020040c007986 */ /* 0x000fe8000c101b0c */
[----:B------:R-:W-:Y:S01]  /*1200*/  STG.E.64 desc[UR12][R2.64+0x20], R6 ;  /* 0x0000200602007986 */ /* 0x000fe2000c101b0c */
[----:B------:R-:W-:Y:S05]  /*1210*/  EXIT ;  /* 0x000000000000794d */ /* 0x000fea0003800000 */
.L_x_4:
[----:B------:R-:W-:-:S00]  /*1220*/  BRA `(.L_x_4) ;  /* 0xfffffffc00fc7947 */ /* 0x000fc0000383ffff */
[----:B------:R-:W-:-:S00]  /*1230*/  NOP ;  /* 0x0000000000007918 */ /* 0x000fc00000000000 */
        /* <DEDUP_REMOVED lines=12> */
.L_x_5:


//--------------------- .nv.shared.reserved.0     --------------------------
	.section	.nv.shared.reserved.0,"aw",@nobits
	.weak		__nv_reservedSMEM_offset_0_alias
	.size		__nv_reservedSMEM_offset_0_alias, 0, 64
	.other		__nv_reservedSMEM_offset_0_alias,@"STO_CUDA_RESERVED_SHARED STV_DEFAULT"
__nv_reservedSMEM_offset_0_alias:
	.zero		0
	.zero		64


//--------------------- .nv.constant0._Z21wmma_gemm_kernel_int8PaS_Piiii --------------------------
	.section	.nv.constant0._Z21wmma_gemm_kernel_int8PaS_Piiii,"a",@progbits
	.sectionflags	@""
	.align	4
.nv.constant0._Z21wmma_gemm_kernel_int8PaS_Piiii:
	.zero		932


//--------------------- SYMBOLS --------------------------

	.type		.nv.reservedSmem.offset0,@object
	.size		.nv.reservedSmem.offset0,0x4
